//
// Generated by NVIDIA NVVM Compiler
//
// Compiler Build ID: CL-36424714
// Cuda compilation tools, release 13.0, V13.0.88
// Based on NVVM 20.0.0
//

.version 9.0
.target sm_100
.address_size 64

	// .globl	_Z15rms_norm_kernelPKfS0_Pfiif
// _ZZ15rms_norm_kernelPKfS0_PfiifE5sdata has been demoted

.visible .entry _Z15rms_norm_kernelPKfS0_Pfiif(
	.param .u64 .ptr .align 1 _Z15rms_norm_kernelPKfS0_Pfiif_param_0,
	.param .u64 .ptr .align 1 _Z15rms_norm_kernelPKfS0_Pfiif_param_1,
	.param .u64 .ptr .align 1 _Z15rms_norm_kernelPKfS0_Pfiif_param_2,
	.param .u32 _Z15rms_norm_kernelPKfS0_Pfiif_param_3,
	.param .u32 _Z15rms_norm_kernelPKfS0_Pfiif_param_4,
	.param .f32 _Z15rms_norm_kernelPKfS0_Pfiif_param_5
)
{
	.reg .pred 	%p<8>;
	.reg .b32 	%r<25>;
	.reg .b32 	%f<19>;
	.reg .b64 	%rd<14>;
	// demoted variable
	.shared .align 4 .b8 _ZZ15rms_norm_kernelPKfS0_PfiifE5sdata[1024];
	ld.param.u64 	%rd6, [_Z15rms_norm_kernelPKfS0_Pfiif_param_0];
	ld.param.u64 	%rd4, [_Z15rms_norm_kernelPKfS0_Pfiif_param_1];
	ld.param.u64 	%rd5, [_Z15rms_norm_kernelPKfS0_Pfiif_param_2];
	ld.param.u32 	%r14, [_Z15rms_norm_kernelPKfS0_Pfiif_param_4];
	ld.param.f32 	%f5, [_Z15rms_norm_kernelPKfS0_Pfiif_param_5];
	cvta.to.global.u64 	%rd1, %rd6;
	mov.u32 	%r1, %ctaid.x;
	mov.u32 	%r24, %tid.x;
	shl.b32 	%r15, %r24, 2;
	mov.u32 	%r16, _ZZ15rms_norm_kernelPKfS0_PfiifE5sdata;
	add.s32 	%r3, %r16, %r15;
	mov.b32 	%r17, 0;
	st.shared.u32 	[%r3], %r17;
	setp.ge.s32 	%p1, %r24, %r14;
	@%p1 bra 	$L__BB0_4;
	mul.lo.s32 	%r4, %r14, %r1;
	mov.f32 	%f18, 0f00000000;
	mov.u32 	%r5, %ntid.x;
	mov.u32 	%r22, %r24;
$L__BB0_2:
	add.s32 	%r18, %r22, %r4;
	mul.wide.s32 	%rd7, %r18, 4;
	add.s64 	%rd8, %rd1, %rd7;
	ld.global.f32 	%f7, [%rd8];
	fma.rn.f32 	%f18, %f7, %f7, %f18;
	add.s32 	%r22, %r22, %r5;
	setp.lt.s32 	%p2, %r22, %r14;
	@%p2 bra 	$L__BB0_2;
	st.shared.f32 	[%r3], %f18;
$L__BB0_4:
	bar.sync 	0;
	mov.u32 	%r8, %ntid.x;
	setp.lt.u32 	%p3, %r8, 2;
	@%p3 bra 	$L__BB0_9;
	mov.u32 	%r23, %r8;
$L__BB0_6:
	shr.u32 	%r10, %r23, 1;
	setp.ge.u32 	%p4, %r24, %r10;
	@%p4 bra 	$L__BB0_8;
	shl.b32 	%r19, %r10, 2;
	add.s32 	%r20, %r3, %r19;
	ld.shared.f32 	%f8, [%r20];
	ld.shared.f32 	%f9, [%r3];
	add.f32 	%f10, %f8, %f9;
	st.shared.f32 	[%r3], %f10;
$L__BB0_8:
	bar.sync 	0;
	setp.gt.u32 	%p5, %r23, 3;
	mov.u32 	%r23, %r10;
	@%p5 bra 	$L__BB0_6;
$L__BB0_9:
	setp.ge.s32 	%p6, %r24, %r14;
	ld.shared.f32 	%f11, [_ZZ15rms_norm_kernelPKfS0_PfiifE5sdata];
	cvt.rn.f32.s32 	%f12, %r14;
	div.rn.f32 	%f13, %f11, %f12;
	add.f32 	%f3, %f5, %f13;
	@%p6 bra 	$L__BB0_12;
	mul.lo.s32 	%r11, %r14, %r1;
	cvta.to.global.u64 	%rd2, %rd4;
	cvta.to.global.u64 	%rd3, %rd5;
	sqrt.rn.f32 	%f4, %f3;
$L__BB0_11:
	add.s32 	%r21, %r24, %r11;
	mul.wide.s32 	%rd9, %r21, 4;
	add.s64 	%rd10, %rd1, %rd9;
	ld.global.f32 	%f14, [%rd10];
	div.rn.f32 	%f15, %f14, %f4;
	mul.wide.s32 	%rd11, %r24, 4;
	add.s64 	%rd12, %rd2, %rd11;
	ld.global.f32 	%f16, [%rd12];
	mul.f32 	%f17, %f15, %f16;
	add.s64 	%rd13, %rd3, %rd9;
	st.global.f32 	[%rd13], %f17;
	add.s32 	%r24, %r24, %r8;
	setp.lt.s32 	%p7, %r24, %r14;
	@%p7 bra 	$L__BB0_11;
$L__BB0_12:
	ret;

}


// ===== COMPILED SASS (sm_100) =====

	.target	sm_100

	.elftype	@"ET_EXEC"


//--------------------- .note.nv.tkinfo           --------------------------
	.section	.note.nv.tkinfo,"",@"SHT_NOTE"
	.sectionflags	@"SHF_NOTE_NV_TKINFO"
	.tkinfo
        /*0018*/ 	.word	0x00000002
        /*0030*/ 	.string	""
        /*0030*/ 	.string	"ptxas"
        /*0030*/ 	.string	"Cuda compilation tools, release 13.0, V13.0.88"
        /*0030*/ 	.string	"Build cuda_13.0.r13.0/compiler.36424714_0"
        /*0030*/ 	.string	"-arch sm_100 -m 64 "



//--------------------- .note.nv.cuinfo           --------------------------
	.section	.note.nv.cuinfo,"",@"SHT_NOTE"
	.sectionflags	@"SHF_NOTE_NV_CUINFO"
        /*0018*/ 	.short	0x0002
        /*001a*/ 	.short	0x0064
        /*001c*/ 	.short	0x0082
	.zero		2


//--------------------- .nv.info                  --------------------------
	.section	.nv.info,"",@"SHT_CUDA_INFO"
	.align	4


	//----- nvinfo : EIATTR_REGCOUNT
	.align		4
        /*0000*/ 	.byte	0x04, 0x2f
        /*0002*/ 	.short	(.L_1 - .L_0)
	.align		4
.L_0:
        /*0004*/ 	.word	index@(_Z15rms_norm_kernelPKfS0_Pfiif)
        /*0008*/ 	.word	0x00000017


	//----- nvinfo : EIATTR_FRAME_SIZE
	.align		4
.L_1:
        /*000c*/ 	.byte	0x04, 0x11
        /*000e*/ 	.short	(.L_3 - .L_2)
	.align		4
.L_2:
        /*0010*/ 	.word	index@($__internal_1_$__cuda_sm3x_div_rn_noftz_f32_slowpath)
        /*0014*/ 	.word	0x00000000


	//----- nvinfo : EIATTR_FRAME_SIZE
	.align		4
.L_3:
        /*0018*/ 	.byte	0x04, 0x11
        /*001a*/ 	.short	(.L_5 - .L_4)
	.align		4
.L_4:
        /*001c*/ 	.word	index@($__internal_0_$__cuda_sm20_sqrt_rn_f32_slowpath)
        /*0020*/ 	.word	0x00000000


	//----- nvinfo : EIATTR_FRAME_SIZE
	.align		4
.L_5:
        /*0024*/ 	.byte	0x04, 0x11
        /*0026*/ 	.short	(.L_7 - .L_6)
	.align		4
.L_6:
        /*0028*/ 	.word	index@(_Z15rms_norm_kernelPKfS0_Pfiif)
        /*002c*/ 	.word	0x00000000


	//----- nvinfo : EIATTR_MIN_STACK_SIZE
	.align		4
.L_7:
        /*0030*/ 	.byte	0x04, 0x12
        /*0032*/ 	.short	(.L_9 - .L_8)
	.align		4
.L_8:
        /*0034*/ 	.word	index@(_Z15rms_norm_kernelPKfS0_Pfiif)
        /*0038*/ 	.word	0x00000000
.L_9:


//--------------------- .nv.compat                --------------------------
	.section	.nv.compat,"",@"SHT_CUDA_COMPAT_INFO"
	.align	4
        /*0000*/ 	.byte	0x02, 0x09, 0x00, 0x00, 0x02, 0x02, 0x01, 0x00, 0x02, 0x05, 0x05, 0x00, 0x03, 0x07, 0x01, 0x01
        /*0010*/ 	.byte	0x02, 0x03, 0x00, 0x00, 0x02, 0x06, 0x01, 0x00, 0x04, 0x0b, 0x08, 0x00, 0x01, 0x00, 0x00, 0x00
        /*0020*/ 	.byte	0x00, 0x00, 0x00, 0x00


//--------------------- .nv.info._Z15rms_norm_kernelPKfS0_Pfiif --------------------------
	.section	.nv.info._Z15rms_norm_kernelPKfS0_Pfiif,"",@"SHT_CUDA_INFO"
	.sectionflags	@""
	.align	4


	//----- nvinfo : EIATTR_CUDA_API_VERSION
	.align		4
        /*0000*/ 	.byte	0x04, 0x37
        /*0002*/ 	.short	(.L_11 - .L_10)
.L_10:
        /*0004*/ 	.word	0x00000082


	//----- nvinfo : EIATTR_KPARAM_INFO
	.align		4
.L_11:
        /*0008*/ 	.byte	0x04, 0x17
        /*000a*/ 	.short	(.L_13 - .L_12)
.L_12:
        /*000c*/ 	.word	0x00000000
        /*0010*/ 	.short	0x0005
        /*0012*/ 	.short	0x0020
        /*0014*/ 	.byte	0x00, 0xf0, 0x11, 0x00


	//----- nvinfo : EIATTR_KPARAM_INFO
	.align		4
.L_13:
        /*0018*/ 	.byte	0x04, 0x17
        /*001a*/ 	.short	(.L_15 - .L_14)
.L_14:
        /*001c*/ 	.word	0x00000000
        /*0020*/ 	.short	0x0004
        /*0022*/ 	.short	0x001c
        /*0024*/ 	.byte	0x00, 0xf0, 0x11, 0x00


	//----- nvinfo : EIATTR_KPARAM_INFO
	.align		4
.L_15:
        /*0028*/ 	.byte	0x04, 0x17
        /*002a*/ 	.short	(.L_17 - .L_16)
.L_16:
        /*002c*/ 	.word	0x00000000
        /*0030*/ 	.short	0x0003
        /*0032*/ 	.short	0x0018
        /*0034*/ 	.byte	0x00, 0xf0, 0x11, 0x00


	//----- nvinfo : EIATTR_KPARAM_INFO
	.align		4
.L_17:
        /*0038*/ 	.byte	0x04, 0x17
        /*003a*/ 	.short	(.L_19 - .L_18)
.L_18:
        /*003c*/ 	.word	0x00000000
        /*0040*/ 	.short	0x0002
        /*0042*/ 	.short	0x0010
        /*0044*/ 	.byte	0x00, 0xf5, 0x21, 0x00


	//----- nvinfo : EIATTR_KPARAM_INFO
	.align		4
.L_19:
        /*0048*/ 	.byte	0x04, 0x17
        /*004a*/ 	.short	(.L_21 - .L_20)
.L_20:
        /*004c*/ 	.word	0x00000000
        /*0050*/ 	.short	0x0001
        /*0052*/ 	.short	0x0008
        /*0054*/ 	.byte	0x00, 0xf5, 0x21, 0x00


	//----- nvinfo : EIATTR_KPARAM_INFO
	.align		4
.L_21:
        /*0058*/ 	.byte	0x04, 0x17
        /*005a*/ 	.short	(.L_23 - .L_22)
.L_22:
        /*005c*/ 	.word	0x00000000
        /*0060*/ 	.short	0x0000
        /*0062*/ 	.short	0x0000
        /*0064*/ 	.byte	0x00, 0xf5, 0x21, 0x00


	//----- nvinfo : EIATTR_SPARSE_MMA_MASK
	.align		4
.L_23:
        /*0068*/ 	.byte	0x03, 0x50
        /*006a*/ 	.short	0x0000


	//----- nvinfo : EIATTR_MAXREG_COUNT
	.align		4
        /*006c*/ 	.byte	0x03, 0x1b
        /*006e*/ 	.short	0x00ff


	//----- nvinfo : EIATTR_NUM_BARRIERS
	.align		4
        /*0070*/ 	.byte	0x02, 0x4c
        /*0072*/ 	.byte	0x01
	.zero		1


	//----- nvinfo : EIATTR_MERCURY_ISA_VERSION
	.align		4
        /*0074*/ 	.byte	0x03, 0x5f
        /*0076*/ 	.short	0x0101


	//----- nvinfo : EIATTR_VRC_CTA_INIT_COUNT
	.align		4
        /*0078*/ 	.byte	0x02, 0x4a
	.zero		1
	.zero		1


	//----- nvinfo : EIATTR_EXIT_INSTR_OFFSETS
	.align		4
        /*007c*/ 	.byte	0x04, 0x1c
        /*007e*/ 	.short	(.L_25 - .L_24)


	//   ....[0]....
.L_24:
        /*0080*/ 	.word	0x00000400


	//   ....[1]....
        /*0084*/ 	.word	0x000006b0


	//----- nvinfo : EIATTR_CRS_STACK_SIZE
	.align		4
.L_25:
        /*0088*/ 	.byte	0x04, 0x1e
        /*008a*/ 	.short	(.L_27 - .L_26)
.L_26:
        /*008c*/ 	.word	0x00000000


	//----- nvinfo : EIATTR_CBANK_PARAM_SIZE
	.align		4
.L_27:
        /*0090*/ 	.byte	0x03, 0x19
        /*0092*/ 	.short	0x0024


	//----- nvinfo : EIATTR_PARAM_CBANK
	.align		4
        /*0094*/ 	.byte	0x04, 0x0a
        /*0096*/ 	.short	(.L_29 - .L_28)
	.align		4
.L_28:
        /*0098*/ 	.word	index@(.nv.constant0._Z15rms_norm_kernelPKfS0_Pfiif)
        /*009c*/ 	.short	0x0380
        /*009e*/ 	.short	0x0024


	//----- nvinfo : EIATTR_SW_WAR
	.align		4
.L_29:
        /*00a0*/ 	.byte	0x04, 0x36
        /*00a2*/ 	.short	(.L_31 - .L_30)
.L_30:
        /*00a4*/ 	.word	0x00000008
.L_31:


//--------------------- .nv.callgraph             --------------------------
	.section	.nv.callgraph,"",@"SHT_CUDA_CALLGRAPH"
	.align	4
	.sectionentsize	8
	.align		4
        /*0000*/ 	.word	0x00000000
	.align		4
        /*0004*/ 	.word	0xffffffff
	.align		4
        /*0008*/ 	.word	0x00000000
	.align		4
        /*000c*/ 	.word	0xfffffffe
	.align		4
        /*0010*/ 	.word	0x00000000
	.align		4
        /*0014*/ 	.word	0xfffffffd
	.align		4
        /*0018*/ 	.word	0x00000000
	.align		4
        /*001c*/ 	.word	0xfffffffc


//--------------------- .text._Z15rms_norm_kernelPKfS0_Pfiif --------------------------
	.section	.text._Z15rms_norm_kernelPKfS0_Pfiif,"ax",@progbits
	.align	128
        .global         _Z15rms_norm_kernelPKfS0_Pfiif
        .type           _Z15rms_norm_kernelPKfS0_Pfiif,@function
        .size           _Z15rms_norm_kernelPKfS0_Pfiif,(.L_x_26 - _Z15rms_norm_kernelPKfS0_Pfiif)
        .other          _Z15rms_norm_kernelPKfS0_Pfiif,@"STO_CUDA_ENTRY STV_DEFAULT"
_Z15rms_norm_kernelPKfS0_Pfiif:
.text._Z15rms_norm_kernelPKfS0_Pfiif:
[----:B------:R-:W-:Y:S01]  /*0000*/  LDC R1, c[0x0][0x37c] ;  /* 0x0000df00ff017b82 */ /* 0x000fe20000000800 */
[----:B------:R-:W0:Y:S07]  /*0010*/  S2R R11, SR_TID.X ;  /* 0x00000000000b7919 */ /* 0x000e2e0000002100 */
[----:B------:R-:W1:Y:S01]  /*0020*/  S2UR UR5, SR_CgaCtaId ;  /* 0x00000000000579c3 */ /* 0x000e620000008800 */
[----:B------:R-:W-:Y:S01]  /*0030*/  UMOV UR4, 0x400 ;  /* 0x0000040000047882 */ /* 0x000fe20000000000 */
[----:B------:R-:W2:Y:S01]  /*0040*/  LDCU.64 UR6, c[0x0][0x358] ;  /* 0x00006b00ff0677ac */ /* 0x000ea20008000a00 */
[----:B------:R-:W-:Y:S05]  /*0050*/  BSSY.RECONVERGENT B0, `(.L_x_0) ;  /* 0x0000016000007945 */ /* 0x000fea0003800200 */
[----:B------:R-:W3:Y:S08]  /*0060*/  LDC R13, c[0x0][0x39c] ;  /* 0x0000e700ff0d7b82 */ /* 0x000ef00000000800 */
[----:B------:R-:W4:Y:S01]  /*0070*/  S2UR UR8, SR_CTAID.X ;  /* 0x00000000000879c3 */ /* 0x000f220000002500 */
[----:B-1----:R-:W-:-:S06]  /*0080*/  ULEA UR4, UR5, UR4, 0x18 ;  /* 0x0000000405047291 */ /* 0x002fcc000f8ec0ff */
[C---:B0-----:R-:W-:Y:S02]  /*0090*/  LEA R0, R11.reuse, UR4, 0x2 ;  /* 0x000000040b007c11 */ /* 0x041fe4000f8e10ff */
[----:B---3--:R-:W-:-:S03]  /*00a0*/  ISETP.GE.AND P0, PT, R11, R13, PT ;  /* 0x0000000d0b00720c */ /* 0x008fc60003f06270 */
[----:B------:R0:W-:Y:S10]  /*00b0*/  STS [R0], RZ ;  /* 0x000000ff00007388 */ /* 0x0001f40000000800 */
[----:B0-2-4-:R-:W-:Y:S05]  /*00c0*/  @P0 BRA `(.L_x_1) ;  /* 0x0000000000380947 */ /* 0x015fea0003800000 */
[----:B------:R-:W0:Y:S01]  /*00d0*/  LDC R9, c[0x0][0x360] ;  /* 0x0000d800ff097b82 */ /* 0x000e220000000800 */
[----:B------:R-:W-:Y:S01]  /*00e0*/  BSSY.RECONVERGENT B1, `(.L_x_2) ;  /* 0x000000b000017945 */ /* 0x000fe20003800200 */
[----:B------:R-:W-:Y:S02]  /*00f0*/  IMAD.MOV.U32 R7, RZ, RZ, RZ ;  /* 0x000000ffff077224 */ /* 0x000fe400078e00ff */
[----:B------:R-:W-:-:S04]  /*0100*/  IMAD.MOV.U32 R6, RZ, RZ, R11 ;  /* 0x000000ffff067224 */ /* 0x000fc800078e000b */
[----:B------:R-:W1:Y:S03]  /*0110*/  LDC.64 R4, c[0x0][0x380] ;  /* 0x0000e000ff047b82 */ /* 0x000e660000000a00 */
.L_x_3:
[----:B------:R-:W-:-:S04]  /*0120*/  IMAD R3, R13, UR8, R6 ;  /* 0x000000080d037c24 */ /* 0x000fc8000f8e0206 */
[----:B-1----:R-:W-:-:S06]  /*0130*/  IMAD.WIDE R2, R3, 0x4, R4 ;  /* 0x0000000403027825 */ /* 0x002fcc00078e0204 */
[----:B------:R-:W2:Y:S01]  /*0140*/  LDG.E R2, desc[UR6][R2.64] ;  /* 0x0000000602027981 */ /* 0x000ea2000c1e1900 */
[----:B0-----:R-:W-:-:S05]  /*0150*/  IMAD.IADD R6, R9, 0x1, R6 ;  /* 0x0000000109067824 */ /* 0x001fca00078e0206 */
[----:B------:R-:W-:Y:S01]  /*0160*/  ISETP.GE.AND P0, PT, R6, R13, PT ;  /* 0x0000000d0600720c */ /* 0x000fe20003f06270 */
[----:B--2---:R-:W-:-:S12]  /*0170*/  FFMA R7, R2, R2, R7 ;  /* 0x0000000202077223 */ /* 0x004fd80000000007 */
[----:B------:R-:W-:Y:S05]  /*0180*/  @!P0 BRA `(.L_x_3) ;  /* 0xfffffffc00e48947 */ /* 0x000fea000383ffff */
[----:B------:R-:W-:Y:S05]  /*0190*/  BSYNC.RECONVERGENT B1 ;  /* 0x0000000000017941 */ /* 0x000fea0003800200 */
.L_x_2:
[----:B------:R0:W-:Y:S02]  /*01a0*/  STS [R0], R7 ;  /* 0x0000000700007388 */ /* 0x0001e40000000800 */
.L_x_1:
[----:B------:R-:W-:Y:S05]  /*01b0*/  BSYNC.RECONVERGENT B0 ;  /* 0x0000000000007941 */ /* 0x000fea0003800200 */
.L_x_0:
[----:B------:R-:W1:Y:S01]  /*01c0*/  LDCU UR9, c[0x0][0x360] ;  /* 0x00006c00ff0977ac */ /* 0x000e620008000800 */
[----:B------:R-:W2:Y:S08]  /*01d0*/  S2UR UR5, SR_CgaCtaId ;  /* 0x00000000000579c3 */ /* 0x000eb00000008800 */
[----:B------:R-:W-:Y:S06]  /*01e0*/  BAR.SYNC.DEFER_BLOCKING 0x0 ;  /* 0x0000000000007b1d */ /* 0x000fec0000010000 */
[----:B------:R-:W-:Y:S01]  /*01f0*/  UMOV UR4, 0x400 ;  /* 0x0000040000047882 */ /* 0x000fe20000000000 */
[----:B------:R-:W3:Y:S01]  /*0200*/  LDCU UR10, c[0x0][0x39c] ;  /* 0x00007380ff0a77ac */ /* 0x000ee20008000800 */
[----:B-1----:R-:W-:-:S02]  /*0210*/  UISETP.GE.U32.AND UP0, UPT, UR9, 0x2, UPT ;  /* 0x000000020900788c */ /* 0x002fc4000bf06070 */
[----:B--2---:R-:W-:-:S07]  /*0220*/  ULEA UR4, UR5, UR4, 0x18 ;  /* 0x0000000405047291 */ /* 0x004fce000f8ec0ff */
[----:B------:R-:W-:Y:S05]  /*0230*/  BRA.U !UP0, `(.L_x_4) ;  /* 0x0000000108307547 */ /* 0x000fea000b800000 */
[----:B------:R-:W-:-:S07]  /*0240*/  MOV R2, UR9 ;  /* 0x0000000900027c02 */ /* 0x000fce0008000f00 */
.L_x_5:
[----:B------:R-:W-:-:S04]  /*0250*/  SHF.R.U32.HI R6, RZ, 0x1, R2 ;  /* 0x00000001ff067819 */ /* 0x000fc80000011602 */
[----:B------:R-:W-:-:S13]  /*0260*/  ISETP.GE.U32.AND P0, PT, R11, R6, PT ;  /* 0x000000060b00720c */ /* 0x000fda0003f06070 */
[----:B------:R-:W-:Y:S01]  /*0270*/  @!P0 IMAD R3, R6, 0x4, R0 ;  /* 0x0000000406038824 */ /* 0x000fe200078e0200 */
[----:B------:R-:W-:Y:S05]  /*0280*/  @!P0 LDS R4, [R0] ;  /* 0x0000000000048984 */ /* 0x000fea0000000800 */
[----:B------:R-:W1:Y:S02]  /*0290*/  @!P0 LDS R3, [R3] ;  /* 0x0000000003038984 */ /* 0x000e640000000800 */
[----:B-1----:R-:W-:-:S05]  /*02a0*/  @!P0 FADD R5, R3, R4 ;  /* 0x0000000403058221 */ /* 0x002fca0000000000 */
[----:B------:R1:W-:Y:S01]  /*02b0*/  @!P0 STS [R0], R5 ;  /* 0x0000000500008388 */ /* 0x0003e20000000800 */
[----:B------:R-:W-:Y:S01]  /*02c0*/  BAR.SYNC.DEFER_BLOCKING 0x0 ;  /* 0x0000000000007b1d */ /* 0x000fe20000010000 */
[----:B------:R-:W-:Y:S01]  /*02d0*/  ISETP.GT.U32.AND P0, PT, R2, 0x3, PT ;  /* 0x000000030200780c */ /* 0x000fe20003f04070 */
[----:B------:R-:W-:-:S12]  /*02e0*/  IMAD.MOV.U32 R2, RZ, RZ, R6 ;  /* 0x000000ffff027224 */ /* 0x000fd800078e0006 */
[----:B-1----:R-:W-:Y:S05]  /*02f0*/  @P0 BRA `(.L_x_5) ;  /* 0xfffffffc00d40947 */ /* 0x002fea000383ffff */
.L_x_4:
[----:B0-----:R-:W0:Y:S01]  /*0300*/  LDS R0, [UR4] ;  /* 0x00000004ff007984 */ /* 0x001e220008000800 */
[----:B---3--:R-:W-:Y:S02]  /*0310*/  I2FP.F32.S32 R3, UR10 ;  /* 0x0000000a00037c45 */ /* 0x008fe40008201400 */
[----:B------:R-:W-:Y:S02]  /*0320*/  ISETP.GE.AND P2, PT, R11, UR10, PT ;  /* 0x0000000a0b007c0c */ /* 0x000fe4000bf46270 */
[----:B------:R-:W1:Y:S02]  /*0330*/  MUFU.RCP R2, R3 ;  /* 0x0000000300027308 */ /* 0x000e640000001000 */
[----:B-1----:R-:W-:-:S04]  /*0340*/  FFMA R5, -R3, R2, 1 ;  /* 0x3f80000003057423 */ /* 0x002fc80000000102 */
[----:B------:R-:W-:Y:S02]  /*0350*/  FFMA R5, R2, R5, R2 ;  /* 0x0000000502057223 */ /* 0x000fe40000000002 */
[----:B0-----:R-:W0:Y:S02]  /*0360*/  FCHK P0, R0, R3 ;  /* 0x0000000300007302 */ /* 0x001e240000000000 */
[----:B------:R-:W-:-:S04]  /*0370*/  FFMA R2, R0, R5, RZ ;  /* 0x0000000500027223 */ /* 0x000fc800000000ff */
[----:B------:R-:W-:-:S04]  /*0380*/  FFMA R4, -R3, R2, R0 ;  /* 0x0000000203047223 */ /* 0x000fc80000000100 */
[----:B------:R-:W-:Y:S01]  /*0390*/  FFMA R2, R5, R4, R2 ;  /* 0x0000000405027223 */ /* 0x000fe20000000002 */
[----:B0-----:R-:W-:Y:S06]  /*03a0*/  @!P0 BRA `(.L_x_6) ;  /* 0x00000000000c8947 */ /* 0x001fec0003800000 */
[----:B------:R-:W-:-:S07]  /*03b0*/  MOV R10, 0x3d0 ;  /* 0x000003d0000a7802 */ /* 0x000fce0000000f00 */
[----:B------:R-:W-:Y:S05]  /*03c0*/  CALL.REL.NOINC `($__internal_1_$__cuda_sm3x_div_rn_noftz_f32_slowpath) ;  /* 0x0000000400147944 */ /* 0x000fea0003c00000 */
[----:B------:R-:W-:-:S07]  /*03d0*/  IMAD.MOV.U32 R2, RZ, RZ, R0 ;  /* 0x000000ffff027224 */ /* 0x000fce00078e0000 */
.L_x_6:
[----:B------:R-:W0:Y:S02]  /*03e0*/  LDCU UR4, c[0x0][0x3a0] ;  /* 0x00007400ff0477ac */ /* 0x000e240008000800 */
[----:B0-----:R-:W-:Y:S01]  /*03f0*/  FADD R0, R2, UR4 ;  /* 0x0000000402007e21 */ /* 0x001fe20008000000 */
[----:B------:R-:W-:Y:S06]  /*0400*/  @P2 EXIT ;  /* 0x000000000000294d */ /* 0x000fec0003800000 */
[----:B------:R-:W0:Y:S01]  /*0410*/  LDC R2, c[0x0][0x39c] ;  /* 0x0000e700ff027b82 */ /* 0x000e220000000800 */
[----:B------:R-:W-:Y:S01]  /*0420*/  IADD3 R3, PT, PT, R0, -0xd000000, RZ ;  /* 0xf300000000037810 */ /* 0x000fe20007ffe0ff */
[----:B------:R1:W2:Y:S01]  /*0430*/  MUFU.RSQ R13, R0 ;  /* 0x00000000000d7308 */ /* 0x0002a20000001400 */
[----:B------:R-:W3:Y:S01]  /*0440*/  LDCU UR4, c[0x0][0x39c] ;  /* 0x00007380ff0477ac */ /* 0x000ee20008000800 */
[----:B------:R-:W-:Y:S01]  /*0450*/  BSSY.RECONVERGENT B0, `(.L_x_7) ;  /* 0x000000d000007945 */ /* 0x000fe20003800200 */
[----:B------:R-:W-:-:S03]  /*0460*/  ISETP.GT.U32.AND P0, PT, R3, 0x727fffff, PT ;  /* 0x727fffff0300780c */ /* 0x000fc60003f04070 */
[----:B------:R-:W4:Y:S08]  /*0470*/  LDC.64 R8, c[0x0][0x380] ;  /* 0x0000e000ff087b82 */ /* 0x000f300000000a00 */
[----:B------:R-:W0:Y:S08]  /*0480*/  LDC.64 R6, c[0x0][0x388] ;  /* 0x0000e200ff067b82 */ /* 0x000e300000000a00 */
[----:B------:R-:W0:Y:S01]  /*0490*/  LDC.64 R4, c[0x0][0x390] ;  /* 0x0000e400ff047b82 */ /* 0x000e220000000a00 */
[----:B-123--:R-:W-:Y:S05]  /*04a0*/  @!P0 BRA `(.L_x_8) ;  /* 0x00000000000c8947 */ /* 0x00efea0003800000 */
[----:B------:R-:W-:-:S07]  /*04b0*/  MOV R15, 0x4d0 ;  /* 0x000004d0000f7802 */ /* 0x000fce0000000f00 */
[----:B0---4-:R-:W-:Y:S05]  /*04c0*/  CALL.REL.NOINC `($__internal_0_$__cuda_sm20_sqrt_rn_f32_slowpath) ;  /* 0x00000000007c7944 */ /* 0x011fea0003c00000 */
[----:B------:R-:W-:Y:S05]  /*04d0*/  BRA `(.L_x_9) ;  /* 0x0000000000107947 */ /* 0x000fea0003800000 */
.L_x_8:
[----:B------:R-:W-:Y:S01]  /*04e0*/  FMUL.FTZ R3, R0, R13 ;  /* 0x0000000d00037220 */ /* 0x000fe20000410000 */
[----:B------:R-:W-:-:S03]  /*04f0*/  FMUL.FTZ R10, R13, 0.5 ;  /* 0x3f0000000d0a7820 */ /* 0x000fc60000410000 */
[----:B------:R-:W-:-:S04]  /*0500*/  FFMA R0, -R3, R3, R0 ;  /* 0x0000000303007223 */ /* 0x000fc80000000100 */
[----:B------:R-:W-:-:S07]  /*0510*/  FFMA R3, R0, R10, R3 ;  /* 0x0000000a00037223 */ /* 0x000fce0000000003 */
.L_x_9:
[----:B------:R-:W-:Y:S05]  /*0520*/  BSYNC.RECONVERGENT B0 ;  /* 0x0000000000007941 */ /* 0x000fea0003800200 */
.L_x_7:
[----:B01----:R-:W-:-:S04]  /*0530*/  IMAD R13, R2, UR8, R11 ;  /* 0x00000008020d7c24 */ /* 0x003fc8000f8e020b */
[----:B----4-:R-:W-:-:S05]  /*0540*/  IMAD.WIDE R14, R13, 0x4, R8 ;  /* 0x000000040d0e7825 */ /* 0x010fca00078e0208 */
[----:B------:R-:W2:Y:S01]  /*0550*/  LDG.E R0, desc[UR6][R14.64] ;  /* 0x000000060e007981 */ /* 0x000ea2000c1e1900 */
[----:B------:R-:W0:Y:S01]  /*0560*/  MUFU.RCP R10, R3 ;  /* 0x00000003000a7308 */ /* 0x000e220000001000 */
[----:B------:R-:W-:Y:S01]  /*0570*/  BSSY.RECONVERGENT B0, `(.L_x_10) ;  /* 0x000000b000007945 */ /* 0x000fe20003800200 */
[----:B0-----:R-:W-:-:S04]  /*0580*/  FFMA R17, -R3, R10, 1 ;  /* 0x3f80000003117423 */ /* 0x001fc8000000010a */
[----:B------:R-:W-:Y:S02]  /*0590*/  FFMA R17, R10, R17, R10 ;  /* 0x000000110a117223 */ /* 0x000fe4000000000a */
[----:B--2---:R-:W0:Y:S02]  /*05a0*/  FCHK P0, R0, R3 ;  /* 0x0000000300007302 */ /* 0x004e240000000000 */
[----:B------:R-:W-:-:S04]  /*05b0*/  FFMA R10, R0, R17, RZ ;  /* 0x00000011000a7223 */ /* 0x000fc800000000ff */
[----:B------:R-:W-:-:S04]  /*05c0*/  FFMA R12, -R3, R10, R0 ;  /* 0x0000000a030c7223 */ /* 0x000fc80000000100 */
[----:B------:R-:W-:Y:S01]  /*05d0*/  FFMA R10, R17, R12, R10 ;  /* 0x0000000c110a7223 */ /* 0x000fe2000000000a */
[----:B0-----:R-:W-:Y:S06]  /*05e0*/  @!P0 BRA `(.L_x_11) ;  /* 0x00000000000c8947 */ /* 0x001fec0003800000 */
[----:B------:R-:W-:-:S07]  /*05f0*/  MOV R10, 0x610 ;  /* 0x00000610000a7802 */ /* 0x000fce0000000f00 */
[----:B------:R-:W-:Y:S05]  /*0600*/  CALL.REL.NOINC `($__internal_1_$__cuda_sm3x_div_rn_noftz_f32_slowpath) ;  /* 0x0000000000847944 */ /* 0x000fea0003c00000 */
[----:B------:R-:W-:-:S07]  /*0610*/  IMAD.MOV.U32 R10, RZ, RZ, R0 ;  /* 0x000000ffff0a7224 */ /* 0x000fce00078e0000 */
.L_x_11:
[----:B------:R-:W-:Y:S05]  /*0620*/  BSYNC.RECONVERGENT B0 ;  /* 0x0000000000007941 */ /* 0x000fea0003800200 */
.L_x_10:
[----:B------:R-:W-:-:S06]  /*0630*/  IMAD.WIDE R14, R11, 0x4, R6 ;  /* 0x000000040b0e7825 */ /* 0x000fcc00078e0206 */
[----:B------:R-:W2:Y:S01]  /*0640*/  LDG.E R15, desc[UR6][R14.64] ;  /* 0x000000060e0f7981 */ /* 0x000ea2000c1e1900 */
[----:B------:R-:W-:-:S04]  /*0650*/  IMAD.WIDE R12, R13, 0x4, R4 ;  /* 0x000000040d0c7825 */ /* 0x000fc800078e0204 */
[----:B------:R-:W-:-:S05]  /*0660*/  VIADD R11, R11, UR9 ;  /* 0x000000090b0b7c36 */ /* 0x000fca0008000000 */
[----:B------:R-:W-:Y:S01]  /*0670*/  ISETP.GE.AND P0, PT, R11, UR4, PT ;  /* 0x000000040b007c0c */ /* 0x000fe2000bf06270 */
[----:B--2---:R-:W-:-:S05]  /*0680*/  FMUL R17, R15, R10 ;  /* 0x0000000a0f117220 */ /* 0x004fca0000400000 */
[----:B------:R1:W-:Y:S07]  /*0690*/  STG.E desc[UR6][R12.64], R17 ;  /* 0x000000110c007986 */ /* 0x0003ee000c101906 */
[----:B------:R-:W-:Y:S05]  /*06a0*/  @!P0 BRA `(.L_x_7) ;  /* 0xfffffffc00a08947 */ /* 0x000fea000383ffff */
[----:B------:R-:W-:Y:S05]  /*06b0*/  EXIT ;  /* 0x000000000000794d */ /* 0x000fea0003800000 */
        .weak           $__internal_0_$__cuda_sm20_sqrt_rn_f32_slowpath
        .type           $__internal_0_$__cuda_sm20_sqrt_rn_f32_slowpath,@function
        .size           $__internal_0_$__cuda_sm20_sqrt_rn_f32_slowpath,($__internal_1_$__cuda_sm3x_div_rn_noftz_f32_slowpath - $__internal_0_$__cuda_sm20_sqrt_rn_f32_slowpath)
$__internal_0_$__cuda_sm20_sqrt_rn_f32_slowpath:
[----:B------:R-:W-:-:S13]  /*06c0*/  LOP3.LUT P0, RZ, R0, 0x7fffffff, RZ, 0xc0, !PT ;  /* 0x7fffffff00ff7812 */ /* 0x000fda000780c0ff */
[----:B------:R-:W-:Y:S01]  /*06d0*/  @!P0 IMAD.MOV.U32 R3, RZ, RZ, R0 ;  /* 0x000000ffff038224 */ /* 0x000fe200078e0000 */
[----:B------:R-:W-:Y:S06]  /*06e0*/  @!P0 BRA `(.L_x_12) ;  /* 0x0000000000408947 */ /* 0x000fec0003800000 */
[----:B------:R-:W-:-:S13]  /*06f0*/  FSETP.GEU.FTZ.AND P0, PT, R0, RZ, PT ;  /* 0x000000ff0000720b */ /* 0x000fda0003f1e000 */
[----:B------:R-:W-:Y:S01]  /*0700*/  @!P0 MOV R3, 0x7fffffff ;  /* 0x7fffffff00038802 */ /* 0x000fe20000000f00 */
[----:B------:R-:W-:Y:S06]  /*0710*/  @!P0 BRA `(.L_x_12) ;  /* 0x0000000000348947 */ /* 0x000fec0003800000 */
[----:B------:R-:W-:-:S13]  /*0720*/  FSETP.GTU.FTZ.AND P0, PT, |R0|, +INF , PT ;  /* 0x7f8000000000780b */ /* 0x000fda0003f1c200 */
[----:B------:R-:W-:Y:S01]  /*0730*/  @P0 FADD.FTZ R3, R0, 1 ;  /* 0x3f80000000030421 */ /* 0x000fe20000010000 */
[----:B------:R-:W-:Y:S06]  /*0740*/  @P0 BRA `(.L_x_12) ;  /* 0x0000000000280947 */ /* 0x000fec0003800000 */
[----:B------:R-:W-:-:S13]  /*0750*/  FSETP.NEU.FTZ.AND P0, PT, |R0|, +INF , PT ;  /* 0x7f8000000000780b */ /* 0x000fda0003f1d200 */
[----:B------:R-:W-:-:S04]  /*0760*/  @P0 FFMA R10, R0, 1.84467440737095516160e+19, RZ ;  /* 0x5f800000000a0823 */ /* 0x000fc800000000ff */
[----:B------:R-:W0:Y:S02]  /*0770*/  @P0 MUFU.RSQ R3, R10 ;  /* 0x0000000a00030308 */ /* 0x000e240000001400 */
[----:B0-----:R-:W-:Y:S01]  /*0780*/  @P0 FMUL.FTZ R13, R10, R3 ;  /* 0x000000030a0d0220 */ /* 0x001fe20000410000 */
[----:B------:R-:W-:Y:S01]  /*0790*/  @P0 FMUL.FTZ R14, R3, 0.5 ;  /* 0x3f000000030e0820 */ /* 0x000fe20000410000 */
[----:B------:R-:W-:Y:S02]  /*07a0*/  @!P0 IMAD.MOV.U32 R3, RZ, RZ, R0 ;  /* 0x000000ffff038224 */ /* 0x000fe400078e0000 */
[----:B------:R-:W-:-:S04]  /*07b0*/  @P0 FADD.FTZ R12, -R13, -RZ ;  /* 0x800000ff0d0c0221 */ /* 0x000fc80000010100 */
[----:B------:R-:W-:-:S04]  /*07c0*/  @P0 FFMA R12, R13, R12, R10 ;  /* 0x0000000c0d0c0223 */ /* 0x000fc8000000000a */
[----:B------:R-:W-:-:S04]  /*07d0*/  @P0 FFMA R12, R12, R14, R13 ;  /* 0x0000000e0c0c0223 */ /* 0x000fc8000000000d */
[----:B------:R-:W-:-:S07]  /*07e0*/  @P0 FMUL.FTZ R3, R12, 2.3283064365386962891e-10 ;  /* 0x2f8000000c030820 */ /* 0x000fce0000410000 */
.L_x_12:
[----:B------:R-:W-:Y:S02]  /*07f0*/  IMAD.MOV.U32 R12, RZ, RZ, R15 ;  /* 0x000000ffff0c7224 */ /* 0x000fe400078e000f */
[----:B------:R-:W-:-:S04]  /*0800*/  IMAD.MOV.U32 R13, RZ, RZ, 0x0 ;  /* 0x00000000ff0d7424 */ /* 0x000fc800078e00ff */
[----:B------:R-:W-:Y:S05]  /*0810*/  RET.REL.NODEC R12 `(_Z15rms_norm_kernelPKfS0_Pfiif) ;  /* 0xfffffff40cf87950 */ /* 0x000fea0003c3ffff */
        .weak           $__internal_1_$__cuda_sm3x_div_rn_noftz_f32_slowpath
        .type           $__internal_1_$__cuda_sm3x_div_rn_noftz_f32_slowpath,@function
        .size           $__internal_1_$__cuda_sm3x_div_rn_noftz_f32_slowpath,(.L_x_26 - $__internal_1_$__cuda_sm3x_div_rn_noftz_f32_slowpath)
$__internal_1_$__cuda_sm3x_div_rn_noftz_f32_slowpath:
[--C-:B------:R-:W-:Y:S01]  /*0820*/  SHF.R.U32.HI R14, RZ, 0x17, R3.reuse ;  /* 0x00000017ff0e7819 */ /* 0x100fe20000011603 */
[----:B------:R-:W-:Y:S01]  /*0830*/  BSSY.RECONVERGENT B1, `(.L_x_13) ;  /* 0x0000063000017945 */ /* 0x000fe20003800200 */
[----:B------:R-:W-:Y:S01]  /*0840*/  SHF.R.U32.HI R12, RZ, 0x17, R0 ;  /* 0x00000017ff0c7819 */ /* 0x000fe20000011600 */
[----:B------:R-:W-:Y:S01]  /*0850*/  IMAD.MOV.U32 R15, RZ, RZ, R3 ;  /* 0x000000ffff0f7224 */ /* 0x000fe200078e0003 */
[----:B------:R-:W-:Y:S02]  /*0860*/  LOP3.LUT R14, R14, 0xff, RZ, 0xc0, !PT ;  /* 0x000000ff0e0e7812 */ /* 0x000fe400078ec0ff */
[----:B------:R-:W-:Y:S02]  /*0870*/  LOP3.LUT R17, R12, 0xff, RZ, 0xc0, !PT ;  /* 0x000000ff0c117812 */ /* 0x000fe400078ec0ff */
[----:B------:R-:W-:-:S03]  /*0880*/  IADD3 R18, PT, PT, R14, -0x1, RZ ;  /* 0xffffffff0e127810 */ /* 0x000fc60007ffe0ff */
[----:B------:R-:W-:Y:S01]  /*0890*/  VIADD R16, R17, 0xffffffff ;  /* 0xffffffff11107836 */ /* 0x000fe20000000000 */
[----:B------:R-:W-:-:S04]  /*08a0*/  ISETP.GT.U32.AND P0, PT, R18, 0xfd, PT ;  /* 0x000000fd1200780c */ /* 0x000fc80003f04070 */
[----:B------:R-:W-:-:S13]  /*08b0*/  ISETP.GT.U32.OR P0, PT, R16, 0xfd, P0 ;  /* 0x000000fd1000780c */ /* 0x000fda0000704470 */
[----:B------:R-:W-:Y:S01]  /*08c0*/  @!P0 IMAD.MOV.U32 R12, RZ, RZ, RZ ;  /* 0x000000ffff0c8224 */ /* 0x000fe200078e00ff */
[----:B------:R-:W-:Y:S06]  /*08d0*/  @!P0 BRA `(.L_x_14) ;  /* 0x00000000005c8947 */ /* 0x000fec0003800000 */
[----:B------:R-:W-:Y:S02]  /*08e0*/  FSETP.GTU.FTZ.AND P0, PT, |R0|, +INF , PT ;  /* 0x7f8000000000780b */ /* 0x000fe40003f1c200 */
[----:B------:R-:W-:-:S04]  /*08f0*/  FSETP.GTU.FTZ.AND P1, PT, |R3|, +INF , PT ;  /* 0x7f8000000300780b */ /* 0x000fc80003f3c200 */
[----:B------:R-:W-:-:S13]  /*0900*/  PLOP3.LUT P0, PT, P0, P1, PT, 0xf8, 0x8f ;  /* 0x00000000008f781c */ /* 0x000fda0000703f70 */
[----:B------:R-:W-:Y:S05]  /*0910*/  @P0 BRA `(.L_x_15) ;  /* 0x00000004004c0947 */ /* 0x000fea0003800000 */
[----:B------:R-:W-:-:S13]  /*0920*/  LOP3.LUT P0, RZ, R15, 0x7fffffff, R0, 0xc8, !PT ;  /* 0x7fffffff0fff7812 */ /* 0x000fda000780c800 */
[----:B------:R-:W-:Y:S05]  /*0930*/  @!P0 BRA `(.L_x_16) ;  /* 0x00000004003c8947 */ /* 0x000fea0003800000 */
[C---:B------:R-:W-:Y:S02]  /*0940*/  FSETP.NEU.FTZ.AND P3, PT, |R0|.reuse, +INF , PT ;  /* 0x7f8000000000780b */ /* 0x040fe40003f7d200 */
[----:B------:R-:W-:Y:S02]  /*0950*/  FSETP.NEU.FTZ.AND P1, PT, |R3|, +INF , PT ;  /* 0x7f8000000300780b */ /* 0x000fe40003f3d200 */
[----:B------:R-:W-:-:S11]  /*0960*/  FSETP.NEU.FTZ.AND P0, PT, |R0|, +INF , PT ;  /* 0x7f8000000000780b */ /* 0x000fd60003f1d200 */
[----:B------:R-:W-:Y:S05]  /*0970*/  @!P1 BRA !P3, `(.L_x_16) ;  /* 0x00000004002c9947 */ /* 0x000fea0005800000 */
[----:B------:R-:W-:-:S04]  /*0980*/  LOP3.LUT P3, RZ, R0, 0x7fffffff, RZ, 0xc0, !PT ;  /* 0x7fffffff00ff7812 */ /* 0x000fc8000786c0ff */
[----:B------:R-:W-:-:S13]  /*0990*/  PLOP3.LUT P1, PT, P1, P3, PT, 0x2f, 0xf2 ;  /* 0x0000000000f2781c */ /* 0x000fda0000f26577 */
[----:B------:R-:W-:Y:S05]  /*09a0*/  @P1 BRA `(.L_x_17) ;  /* 0x0000000400181947 */ /* 0x000fea0003800000 */
[----:B------:R-:W-:-:S04]  /*09b0*/  LOP3.LUT P1, RZ, R15, 0x7fffffff, RZ, 0xc0, !PT ;  /* 0x7fffffff0fff7812 */ /* 0x000fc8000782c0ff */
[----:B------:R-:W-:-:S13]  /*09c0*/  PLOP3.LUT P0, PT, P0, P1, PT, 0x2f, 0xf2 ;  /* 0x0000000000f2781c */ /* 0x000fda0000702577 */
[----:B------:R-:W-:Y:S05]  /*09d0*/  @P0 BRA `(.L_x_18) ;  /* 0x0000000400000947 */ /* 0x000fea0003800000 */
[----:B------:R-:W-:Y:S02]  /*09e0*/  ISETP.GE.AND P0, PT, R16, RZ, PT ;  /* 0x000000ff1000720c */ /* 0x000fe40003f06270 */
[----:B------:R-:W-:-:S11]  /*09f0*/  ISETP.GE.AND P1, PT, R18, RZ, PT ;  /* 0x000000ff1200720c */ /* 0x000fd60003f26270 */
[----:B------:R-:W-:Y:S01]  /*0a00*/  @P0 MOV R12, RZ ;  /* 0x000000ff000c0202 */ /* 0x000fe20000000f00 */
[----:B------:R-:W-:Y:S02]  /*0a10*/  @!P0 IMAD.MOV.U32 R12, RZ, RZ, -0x40 ;  /* 0xffffffc0ff0c8424 */ /* 0x000fe400078e00ff */
[----:B------:R-:W-:Y:S01]  /*0a20*/  @!P0 FFMA R0, R0, 1.84467440737095516160e+19, RZ ;  /* 0x5f80000000008823 */ /* 0x000fe200000000ff */
[----:B------:R-:W-:Y:S01]  /*0a30*/  @!P1 FFMA R15, R3, 1.84467440737095516160e+19, RZ ;  /* 0x5f800000030f9823 */ /* 0x000fe200000000ff */
[----:B------:R-:W-:-:S07]  /*0a40*/  @!P1 VIADD R12, R12, 0x40 ;  /* 0x000000400c0c9836 */ /* 0x000fce0000000000 */
.L_x_14:
[----:B------:R-:W-:Y:S01]  /*0a50*/  LEA R16, R14, 0xc0800000, 0x17 ;  /* 0xc08000000e107811 */ /* 0x000fe200078eb8ff */
[----:B------:R-:W-:Y:S01]  /*0a60*/  VIADD R17, R17, 0xffffff81 ;  /* 0xffffff8111117836 */ /* 0x000fe20000000000 */
[----:B------:R-:W-:Y:S02]  /*0a70*/  BSSY.RECONVERGENT B2, `(.L_x_19) ;  /* 0x0000035000027945 */ /* 0x000fe40003800200 */
[----:B------:R-:W-:Y:S01]  /*0a80*/  IADD3 R16, PT, PT, -R16, R15, RZ ;  /* 0x0000000f10107210 */ /* 0x000fe20007ffe1ff */
[C---:B------:R-:W-:Y:S01]  /*0a90*/  IMAD R0, R17.reuse, -0x800000, R0 ;  /* 0xff80000011007824 */ /* 0x040fe200078e0200 */
[----:B------:R-:W-:Y:S02]  /*0aa0*/  IADD3 R17, PT, PT, R17, 0x7f, -R14 ;  /* 0x0000007f11117810 */ /* 0x000fe40007ffe80e */
[----:B------:R-:W0:Y:S01]  /*0ab0*/  MUFU.RCP R15, R16 ;  /* 0x00000010000f7308 */ /* 0x000e220000001000 */
[----:B------:R-:W-:Y:S02]  /*0ac0*/  FADD.FTZ R19, -R16, -RZ ;  /* 0x800000ff10137221 */ /* 0x000fe40000010100 */
[----:B------:R-:W-:-:S02]  /*0ad0*/  IMAD.IADD R17, R17, 0x1, R12 ;  /* 0x0000000111117824 */ /* 0x000fc400078e020c */
[----:B0-----:R-:W-:-:S04]  /*0ae0*/  FFMA R18, R15, R19, 1 ;  /* 0x3f8000000f127423 */ /* 0x001fc80000000013 */
[----:B------:R-:W-:-:S04]  /*0af0*/  FFMA R15, R15, R18, R15 ;  /* 0x000000120f0f7223 */ /* 0x000fc8000000000f */
[----:B------:R-:W-:-:S04]  /*0b00*/  FFMA R18, R0, R15, RZ ;  /* 0x0000000f00127223 */ /* 0x000fc800000000ff */
[----:B------:R-:W-:-:S04]  /*0b10*/  FFMA R20, R19, R18, R0 ;  /* 0x0000001213147223 */ /* 0x000fc80000000000 */
[----:B------:R-:W-:-:S04]  /*0b20*/  FFMA R20, R15, R20, R18 ;  /* 0x000000140f147223 */ /* 0x000fc80000000012 */
[----:B------:R-:W-:-:S04]  /*0b30*/  FFMA R19, R19, R20, R0 ;  /* 0x0000001413137223 */ /* 0x000fc80000000000 */
[----:B------:R-:W-:-:S05]  /*0b40*/  FFMA R0, R15, R19, R20 ;  /* 0x000000130f007223 */ /* 0x000fca0000000014 */
[----:B------:R-:W-:-:S04]  /*0b50*/  SHF.R.U32.HI R14, RZ, 0x17, R0 ;  /* 0x00000017ff0e7819 */ /* 0x000fc80000011600 */
[----:B------:R-:W-:-:S04]  /*0b60*/  LOP3.LUT R14, R14, 0xff, RZ, 0xc0, !PT ;  /* 0x000000ff0e0e7812 */ /* 0x000fc800078ec0ff */
[----:B------:R-:W-:-:S05]  /*0b70*/  IADD3 R16, PT, PT, R14, R17, RZ ;  /* 0x000000110e107210 */ /* 0x000fca0007ffe0ff */
[----:B------:R-:W-:-:S05]  /*0b80*/  VIADD R12, R16, 0xffffffff ;  /* 0xffffffff100c7836 */ /* 0x000fca0000000000 */
[----:B------:R-:W-:-:S13]  /*0b90*/  ISETP.GE.U32.AND P0, PT, R12, 0xfe, PT ;  /* 0x000000fe0c00780c */ /* 0x000fda0003f06070 */
[----:B------:R-:W-:Y:S05]  /*0ba0*/  @!P0 BRA `(.L_x_20) ;  /* 0x0000000000808947 */ /* 0x000fea0003800000 */
[----:B------:R-:W-:-:S13]  /*0bb0*/  ISETP.GT.AND P0, PT, R16, 0xfe, PT ;  /* 0x000000fe1000780c */ /* 0x000fda0003f04270 */
[----:B------:R-:W-:Y:S05]  /*0bc0*/  @P0 BRA `(.L_x_21) ;  /* 0x00000000006c0947 */ /* 0x000fea0003800000 */
[----:B------:R-:W-:-:S13]  /*0bd0*/  ISETP.GE.AND P0, PT, R16, 0x1, PT ;  /* 0x000000011000780c */ /* 0x000fda0003f06270 */
[----:B------:R-:W-:Y:S05]  /*0be0*/  @P0 BRA `(.L_x_22) ;  /* 0x0000000000740947 */ /* 0x000fea0003800000 */
[----:B------:R-:W-:Y:S02]  /*0bf0*/  ISETP.GE.AND P0, PT, R16, -0x18, PT ;  /* 0xffffffe81000780c */ /* 0x000fe40003f06270 */
[----:B------:R-:W-:-:S11]  /*0c00*/  LOP3.LUT R0, R0, 0x80000000, RZ, 0xc0, !PT ;  /* 0x8000000000007812 */ /* 0x000fd600078ec0ff */
[----:B------:R-:W-:Y:S05]  /*0c10*/  @!P0 BRA `(.L_x_22) ;  /* 0x0000000000688947 */ /* 0x000fea0003800000 */
[CCC-:B------:R-:W-:Y:S01]  /*0c20*/  FFMA.RZ R12, R15.reuse, R19.reuse, R20.reuse ;  /* 0x000000130f0c7223 */ /* 0x1c0fe2000000c014 */
[C---:B------:R-:W-:Y:S01]  /*0c30*/  VIADD R17, R16.reuse, 0x20 ;  /* 0x0000002010117836 */ /* 0x040fe20000000000 */
[C---:B------:R-:W-:Y:S02]  /*0c40*/  ISETP.NE.AND P3, PT, R16.reuse, RZ, PT ;  /* 0x000000ff1000720c */ /* 0x040fe40003f65270 */
[----:B------:R-:W-:Y:S02]  /*0c50*/  ISETP.NE.AND P1, PT, R16, RZ, PT ;  /* 0x000000ff1000720c */ /* 0x000fe40003f25270 */
[----:B------:R-:W-:Y:S01]  /*0c60*/  LOP3.LUT R14, R12, 0x7fffff, RZ, 0xc0, !PT ;  /* 0x007fffff0c0e7812 */ /* 0x000fe200078ec0ff */
[CCC-:B------:R-:W-:Y:S01]  /*0c70*/  FFMA.RP R12, R15.reuse, R19.reuse, R20.reuse ;  /* 0x000000130f0c7223 */ /* 0x1c0fe20000008014 */
[----:B------:R-:W-:Y:S01]  /*0c80*/  FFMA.RM R15, R15, R19, R20 ;  /* 0x000000130f0f7223 */ /* 0x000fe20000004014 */
[----:B------:R-:W-:Y:S02]  /*0c90*/  IADD3 R16, PT, PT, -R16, RZ, RZ ;  /* 0x000000ff10107210 */ /* 0x000fe40007ffe1ff */
[----:B------:R-:W-:-:S02]  /*0ca0*/  LOP3.LUT R14, R14, 0x800000, RZ, 0xfc, !PT ;  /* 0x008000000e0e7812 */ /* 0x000fc400078efcff */
[----:B------:R-:W-:Y:S02]  /*0cb0*/  FSETP.NEU.FTZ.AND P0, PT, R12, R15, PT ;  /* 0x0000000f0c00720b */ /* 0x000fe40003f1d000 */
[----:B------:R-:W-:Y:S02]  /*0cc0*/  SHF.L.U32 R17, R14, R17, RZ ;  /* 0x000000110e117219 */ /* 0x000fe400000006ff */
[----:B------:R-:W-:Y:S02]  /*0cd0*/  SEL R15, R16, RZ, P3 ;  /* 0x000000ff100f7207 */ /* 0x000fe40001800000 */
[----:B------:R-:W-:Y:S02]  /*0ce0*/  ISETP.NE.AND P1, PT, R17, RZ, P1 ;  /* 0x000000ff1100720c */ /* 0x000fe40000f25270 */
[----:B------:R-:W-:Y:S02]  /*0cf0*/  SHF.R.U32.HI R15, RZ, R15, R14 ;  /* 0x0000000fff0f7219 */ /* 0x000fe4000001160e */
[----:B------:R-:W-:-:S02]  /*0d00*/  PLOP3.LUT P0, PT, P0, P1, PT, 0xf8, 0x8f ;  /* 0x00000000008f781c */ /* 0x000fc40000703f70 */
[----:B------:R-:W-:Y:S02]  /*0d10*/  SHF.R.U32.HI R17, RZ, 0x1, R15 ;  /* 0x00000001ff117819 */ /* 0x000fe4000001160f */
[----:B------:R-:W-:-:S04]  /*0d20*/  SEL R12, RZ, 0x1, !P0 ;  /* 0x00000001ff0c7807 */ /* 0x000fc80004000000 */
[----:B------:R-:W-:-:S04]  /*0d30*/  LOP3.LUT R12, R12, 0x1, R17, 0xf8, !PT ;  /* 0x000000010c0c7812 */ /* 0x000fc800078ef811 */
[----:B------:R-:W-:-:S05]  /*0d40*/  LOP3.LUT R12, R12, R15, RZ, 0xc0, !PT ;  /* 0x0000000f0c0c7212 */ /* 0x000fca00078ec0ff */
[----:B------:R-:W-:-:S05]  /*0d50*/  IMAD.IADD R17, R17, 0x1, R12 ;  /* 0x0000000111117824 */ /* 0x000fca00078e020c */
[----:B------:R-:W-:Y:S01]  /*0d60*/  LOP3.LUT R0, R17, R0, RZ, 0xfc, !PT ;  /* 0x0000000011007212 */ /* 0x000fe200078efcff */
[----:B------:R-:W-:Y:S06]  /*0d70*/  BRA `(.L_x_22) ;  /* 0x0000000000107947 */ /* 0x000fec0003800000 */
.L_x_21:
[----:B------:R-:W-:-:S04]  /*0d80*/  LOP3.LUT R0, R0, 0x80000000, RZ, 0xc0, !PT ;  /* 0x8000000000007812 */ /* 0x000fc800078ec0ff */
[----:B------:R-:W-:Y:S01]  /*0d90*/  LOP3.LUT R0, R0, 0x7f800000, RZ, 0xfc, !PT ;  /* 0x7f80000000007812 */ /* 0x000fe200078efcff */
[----:B------:R-:W-:Y:S06]  /*0da0*/  BRA `(.L_x_22) ;  /* 0x0000000000047947 */ /* 0x000fec0003800000 */
.L_x_20:
[----:B------:R-:W-:-:S07]  /*0db0*/  IMAD R0, R17, 0x800000, R0 ;  /* 0x0080000011007824 */ /* 0x000fce00078e0200 */
.L_x_22:
[----:B------:R-:W-:Y:S05]  /*0dc0*/  BSYNC.RECONVERGENT B2 ;  /* 0x0000000000027941 */ /* 0x000fea0003800200 */
.L_x_19:
[----:B------:R-:W-:Y:S05]  /*0dd0*/  BRA `(.L_x_23) ;  /* 0x0000000000207947 */ /* 0x000fea0003800000 */
.L_x_18:
[----:B------:R-:W-:-:S04]  /*0de0*/  LOP3.LUT R0, R15, 0x80000000, R0, 0x48, !PT ;  /* 0x800000000f007812 */ /* 0x000fc800078e4800 */
[----:B------:R-:W-:Y:S01]  /*0df0*/  LOP3.LUT R0, R0, 0x7f800000, RZ, 0xfc, !PT ;  /* 0x7f80000000007812 */ /* 0x000fe200078efcff */
[----:B------:R-:W-:Y:S06]  /*0e00*/  BRA `(.L_x_23) ;  /* 0x0000000000147947 */ /* 0x000fec0003800000 */
.L_x_17:
[----:B------:R-:W-:Y:S01]  /*0e10*/  LOP3.LUT R0, R15, 0x80000000, R0, 0x48, !PT ;  /* 0x800000000f007812 */ /* 0x000fe200078e4800 */
[----:B------:R-:W-:Y:S06]  /*0e20*/  BRA `(.L_x_23) ;  /* 0x00000000000c7947 */ /* 0x000fec0003800000 */
.L_x_16:
[----:B------:R-:W0:Y:S01]  /*0e30*/  MUFU.RSQ R0, -QNAN ;  /* 0xffc0000000007908 */ /* 0x000e220000001400 */
[----:B------:R-:W-:Y:S05]  /*0e40*/  BRA `(.L_x_23) ;  /* 0x0000000000047947 */ /* 0x000fea0003800000 */
.L_x_15:
[----:B------:R-:W-:-:S07]  /*0e50*/  FADD.FTZ R0, R0, R3 ;  /* 0x0000000300007221 */ /* 0x000fce0000010000 */
.L_x_23:
[----:B------:R-:W-:Y:S05]  /*0e60*/  BSYNC.RECONVERGENT B1 ;  /* 0x0000000000017941 */ /* 0x000fea0003800200 */
.L_x_13:
[----:B------:R-:W-:Y:S01]  /*0e70*/  MOV R14, R10 ;  /* 0x0000000a000e7202 */ /* 0x000fe20000000f00 */
[----:B------:R-:W-:-:S04]  /*0e80*/  IMAD.MOV.U32 R15, RZ, RZ, 0x0 ;  /* 0x00000000ff0f7424 */ /* 0x000fc800078e00ff */
[----:B0-----:R-:W-:Y:S05]  /*0e90*/  RET.REL.NODEC R14 `(_Z15rms_norm_kernelPKfS0_Pfiif) ;  /* 0xfffffff00e587950 */ /* 0x001fea0003c3ffff */
.L_x_24:
[----:B------:R-:W-:-:S00]  /*0ea0*/  BRA `(.L_x_24) ;  /* 0xfffffffc00fc7947 */ /* 0x000fc0000383ffff */
[----:B------:R-:W-:-:S00]  /*0eb0*/  NOP ;  /* 0x0000000000007918 */ /* 0x000fc00000000000 */
        /* <DEDUP_REMOVED lines=12> */
.L_x_26:


//--------------------- .nv.shared._Z15rms_norm_kernelPKfS0_Pfiif --------------------------
	.section	.nv.shared._Z15rms_norm_kernelPKfS0_Pfiif,"aw",@nobits
	.sectionflags	@""
	.align	4
.nv.shared._Z15rms_norm_kernelPKfS0_Pfiif:
	.zero		2048


//--------------------- .nv.shared.reserved.0     --------------------------
	.section	.nv.shared.reserved.0,"aw",@nobits
	.weak		__nv_reservedSMEM_offset_0_alias
	.size		__nv_reservedSMEM_offset_0_alias, 0, 64
	.other		__nv_reservedSMEM_offset_0_alias,@"STO_CUDA_RESERVED_SHARED STV_DEFAULT"
__nv_reservedSMEM_offset_0_alias:
	.zero		0
	.zero		64


//--------------------- .nv.constant0._Z15rms_norm_kernelPKfS0_Pfiif --------------------------
	.section	.nv.constant0._Z15rms_norm_kernelPKfS0_Pfiif,"a",@progbits
	.sectionflags	@""
	.align	4
.nv.constant0._Z15rms_norm_kernelPKfS0_Pfiif:
	.zero		932


//--------------------- SYMBOLS --------------------------

	.type		.nv.reservedSmem.offset0,@object
	.size		.nv.reservedSmem.offset0,0x4
	.type		.nv.reservedSmem.cap,@object
	.size		.nv.reservedSmem.cap,0x4
